//
// Generated by NVIDIA NVVM Compiler
//
// Compiler Build ID: CL-36424714
// Cuda compilation tools, release 13.0, V13.0.88
// Based on NVVM 20.0.0
//

.version 9.0
.target sm_100
.address_size 64

	// .globl	_Z29gpu_updatePositionAndVelocityP8Particlei

.visible .entry _Z29gpu_updatePositionAndVelocityP8Particlei(
	.param .u64 .ptr .align 1 _Z29gpu_updatePositionAndVelocityP8Particlei_param_0,
	.param .u32 _Z29gpu_updatePositionAndVelocityP8Particlei_param_1
)
{
	.reg .pred 	%p<2>;
	.reg .b32 	%r<13>;
	.reg .b32 	%f<15>;
	.reg .b64 	%rd<5>;

	ld.param.u64 	%rd1, [_Z29gpu_updatePositionAndVelocityP8Particlei_param_0];
	ld.param.u32 	%r2, [_Z29gpu_updatePositionAndVelocityP8Particlei_param_1];
	mov.u32 	%r3, %ctaid.x;
	mov.u32 	%r4, %ntid.x;
	mov.u32 	%r5, %tid.x;
	mad.lo.s32 	%r1, %r3, %r4, %r5;
	setp.gt.s32 	%p1, %r1, 9999;
	@%p1 bra 	$L__BB0_2;
	cvta.to.global.u64 	%rd2, %rd1;
	mul.wide.s32 	%rd3, %r1, 24;
	add.s64 	%rd4, %rd2, %rd3;
	ld.global.f32 	%f1, [%rd4+12];
	ld.global.f32 	%f2, [%rd4];
	add.f32 	%f3, %f1, %f2;
	st.global.f32 	[%rd4], %f3;
	ld.global.f32 	%f4, [%rd4+16];
	ld.global.f32 	%f5, [%rd4+4];
	add.f32 	%f6, %f4, %f5;
	st.global.f32 	[%rd4+4], %f6;
	ld.global.f32 	%f7, [%rd4+20];
	ld.global.f32 	%f8, [%rd4+8];
	add.f32 	%f9, %f7, %f8;
	st.global.f32 	[%rd4+8], %f9;
	mad.lo.s32 	%r6, %r1, 10, %r2;
	mul.hi.s32 	%r7, %r6, 1759218605;
	shr.u32 	%r8, %r7, 31;
	shr.s32 	%r9, %r7, 12;
	add.s32 	%r10, %r9, %r8;
	mul.lo.s32 	%r11, %r10, 10000;
	sub.s32 	%r12, %r6, %r11;
	cvt.rn.f32.s32 	%f10, %r12;
	div.rn.f32 	%f11, %f10, 0f461C4000;
	add.f32 	%f12, %f11, %f1;
	st.global.f32 	[%rd4+12], %f12;
	add.f32 	%f13, %f11, %f4;
	st.global.f32 	[%rd4+16], %f13;
	add.f32 	%f14, %f11, %f7;
	st.global.f32 	[%rd4+20], %f14;
$L__BB0_2:
	ret;

}


// ===== COMPILED SASS (sm_100) =====

	.target	sm_100

	.elftype	@"ET_EXEC"


//--------------------- .note.nv.tkinfo           --------------------------
	.section	.note.nv.tkinfo,"",@"SHT_NOTE"
	.sectionflags	@"SHF_NOTE_NV_TKINFO"
	.tkinfo
        /*0018*/ 	.word	0x00000002
        /*0030*/ 	.string	""
        /*0030*/ 	.string	"ptxas"
        /*0030*/ 	.string	"Cuda compilation tools, release 13.0, V13.0.88"
        /*0030*/ 	.string	"Build cuda_13.0.r13.0/compiler.36424714_0"
        /*0030*/ 	.string	"-arch sm_100 -m 64 "



//--------------------- .note.nv.cuinfo           --------------------------
	.section	.note.nv.cuinfo,"",@"SHT_NOTE"
	.sectionflags	@"SHF_NOTE_NV_CUINFO"
        /*0018*/ 	.short	0x0002
        /*001a*/ 	.short	0x0064
        /*001c*/ 	.short	0x0082
	.zero		2


//--------------------- .nv.info                  --------------------------
	.section	.nv.info,"",@"SHT_CUDA_INFO"
	.align	4


	//----- nvinfo : EIATTR_REGCOUNT
	.align		4
        /*0000*/ 	.byte	0x04, 0x2f
        /*0002*/ 	.short	(.L_1 - .L_0)
	.align		4
.L_0:
        /*0004*/ 	.word	index@(_Z29gpu_updatePositionAndVelocityP8Particlei)
        /*0008*/ 	.word	0x00000012


	//----- nvinfo : EIATTR_FRAME_SIZE
	.align		4
.L_1:
        /*000c*/ 	.byte	0x04, 0x11
        /*000e*/ 	.short	(.L_3 - .L_2)
	.align		4
.L_2:
        /*0010*/ 	.word	index@($__internal_0_$__cuda_sm3x_div_rn_noftz_f32_slowpath)
        /*0014*/ 	.word	0x00000000


	//----- nvinfo : EIATTR_FRAME_SIZE
	.align		4
.L_3:
        /*0018*/ 	.byte	0x04, 0x11
        /*001a*/ 	.short	(.L_5 - .L_4)
	.align		4
.L_4:
        /*001c*/ 	.word	index@(_Z29gpu_updatePositionAndVelocityP8Particlei)
        /*0020*/ 	.word	0x00000000


	//----- nvinfo : EIATTR_MIN_STACK_SIZE
	.align		4
.L_5:
        /*0024*/ 	.byte	0x04, 0x12
        /*0026*/ 	.short	(.L_7 - .L_6)
	.align		4
.L_6:
        /*0028*/ 	.word	index@(_Z29gpu_updatePositionAndVelocityP8Particlei)
        /*002c*/ 	.word	0x00000000
.L_7:


//--------------------- .nv.compat                --------------------------
	.section	.nv.compat,"",@"SHT_CUDA_COMPAT_INFO"
	.align	4
        /*0000*/ 	.byte	0x02, 0x09, 0x00, 0x00, 0x02, 0x02, 0x01, 0x00, 0x02, 0x05, 0x05, 0x00, 0x03, 0x07, 0x01, 0x01
        /*0010*/ 	.byte	0x02, 0x03, 0x00, 0x00, 0x02, 0x06, 0x01, 0x00, 0x04, 0x0b, 0x08, 0x00, 0x01, 0x00, 0x00, 0x00
        /*0020*/ 	.byte	0x00, 0x00, 0x00, 0x00


//--------------------- .nv.info._Z29gpu_updatePositionAndVelocityP8Particlei --------------------------
	.section	.nv.info._Z29gpu_updatePositionAndVelocityP8Particlei,"",@"SHT_CUDA_INFO"
	.sectionflags	@""
	.align	4


	//----- nvinfo : EIATTR_CUDA_API_VERSION
	.align		4
        /*0000*/ 	.byte	0x04, 0x37
        /*0002*/ 	.short	(.L_9 - .L_8)
.L_8:
        /*0004*/ 	.word	0x00000082


	//----- nvinfo : EIATTR_KPARAM_INFO
	.align		4
.L_9:
        /*0008*/ 	.byte	0x04, 0x17
        /*000a*/ 	.short	(.L_11 - .L_10)
.L_10:
        /*000c*/ 	.word	0x00000000
        /*0010*/ 	.short	0x0001
        /*0012*/ 	.short	0x0008
        /*0014*/ 	.byte	0x00, 0xf0, 0x11, 0x00


	//----- nvinfo : EIATTR_KPARAM_INFO
	.align		4
.L_11:
        /*0018*/ 	.byte	0x04, 0x17
        /*001a*/ 	.short	(.L_13 - .L_12)
.L_12:
        /*001c*/ 	.word	0x00000000
        /*0020*/ 	.short	0x0000
        /*0022*/ 	.short	0x0000
        /*0024*/ 	.byte	0x00, 0xf5, 0x21, 0x00


	//----- nvinfo : EIATTR_SPARSE_MMA_MASK
	.align		4
.L_13:
        /*0028*/ 	.byte	0x03, 0x50
        /*002a*/ 	.short	0x0000


	//----- nvinfo : EIATTR_MAXREG_COUNT
	.align		4
        /*002c*/ 	.byte	0x03, 0x1b
        /*002e*/ 	.short	0x00ff


	//----- nvinfo : EIATTR_MERCURY_ISA_VERSION
	.align		4
        /*0030*/ 	.byte	0x03, 0x5f
        /*0032*/ 	.short	0x0101


	//----- nvinfo : EIATTR_VRC_CTA_INIT_COUNT
	.align		4
        /*0034*/ 	.byte	0x02, 0x4a
	.zero		1
	.zero		1


	//----- nvinfo : EIATTR_EXIT_INSTR_OFFSETS
	.align		4
        /*0038*/ 	.byte	0x04, 0x1c
        /*003a*/ 	.short	(.L_15 - .L_14)


	//   ....[0]....
.L_14:
        /*003c*/ 	.word	0x00000060


	//   ....[1]....
        /*0040*/ 	.word	0x00000310


	//----- nvinfo : EIATTR_CRS_STACK_SIZE
	.align		4
.L_15:
        /*0044*/ 	.byte	0x04, 0x1e
        /*0046*/ 	.short	(.L_17 - .L_16)
.L_16:
        /*0048*/ 	.word	0x00000000


	//----- nvinfo : EIATTR_CBANK_PARAM_SIZE
	.align		4
.L_17:
        /*004c*/ 	.byte	0x03, 0x19
        /*004e*/ 	.short	0x000c


	//----- nvinfo : EIATTR_PARAM_CBANK
	.align		4
        /*0050*/ 	.byte	0x04, 0x0a
        /*0052*/ 	.short	(.L_19 - .L_18)
	.align		4
.L_18:
        /*0054*/ 	.word	index@(.nv.constant0._Z29gpu_updatePositionAndVelocityP8Particlei)
        /*0058*/ 	.short	0x0380
        /*005a*/ 	.short	0x000c


	//----- nvinfo : EIATTR_SW_WAR
	.align		4
.L_19:
        /*005c*/ 	.byte	0x04, 0x36
        /*005e*/ 	.short	(.L_21 - .L_20)
.L_20:
        /*0060*/ 	.word	0x00000008
.L_21:


//--------------------- .nv.callgraph             --------------------------
	.section	.nv.callgraph,"",@"SHT_CUDA_CALLGRAPH"
	.align	4
	.sectionentsize	8
	.align		4
        /*0000*/ 	.word	0x00000000
	.align		4
        /*0004*/ 	.word	0xffffffff
	.align		4
        /*0008*/ 	.word	0x00000000
	.align		4
        /*000c*/ 	.word	0xfffffffe
	.align		4
        /*0010*/ 	.word	0x00000000
	.align		4
        /*0014*/ 	.word	0xfffffffd
	.align		4
        /*0018*/ 	.word	0x00000000
	.align		4
        /*001c*/ 	.word	0xfffffffc


//--------------------- .text._Z29gpu_updatePositionAndVelocityP8Particlei --------------------------
	.section	.text._Z29gpu_updatePositionAndVelocityP8Particlei,"ax",@progbits
	.align	128
        .global         _Z29gpu_updatePositionAndVelocityP8Particlei
        .type           _Z29gpu_updatePositionAndVelocityP8Particlei,@function
        .size           _Z29gpu_updatePositionAndVelocityP8Particlei,(.L_x_15 - _Z29gpu_updatePositionAndVelocityP8Particlei)
        .other          _Z29gpu_updatePositionAndVelocityP8Particlei,@"STO_CUDA_ENTRY STV_DEFAULT"
_Z29gpu_updatePositionAndVelocityP8Particlei:
.text._Z29gpu_updatePositionAndVelocityP8Particlei:
[----:B------:R-:W-:Y:S01]  /*0000*/  LDC R1, c[0x0][0x37c] ;  /* 0x0000df00ff017b82 */ /* 0x000fe20000000800 */
[----:B------:R-:W0:Y:S07]  /*0010*/  S2R R0, SR_TID.X ;  /* 0x0000000000007919 */ /* 0x000e2e0000002100 */
[----:B------:R-:W0:Y:S08]  /*0020*/  S2UR UR4, SR_CTAID.X ;  /* 0x00000000000479c3 */ /* 0x000e300000002500 */
[----:B------:R-:W0:Y:S02]  /*0030*/  LDC R7, c[0x0][0x360] ;  /* 0x0000d800ff077b82 */ /* 0x000e240000000800 */
[----:B0-----:R-:W-:-:S05]  /*0040*/  IMAD R7, R7, UR4, R0 ;  /* 0x0000000407077c24 */ /* 0x001fca000f8e0200 */
[----:B------:R-:W-:-:S13]  /*0050*/  ISETP.GT.AND P0, PT, R7, 0x270f, PT ;  /* 0x0000270f0700780c */ /* 0x000fda0003f04270 */
[----:B------:R-:W-:Y:S05]  /*0060*/  @P0 EXIT ;  /* 0x000000000000094d */ /* 0x000fea0003800000 */
[----:B------:R-:W0:Y:S01]  /*0070*/  LDC.64 R2, c[0x0][0x380] ;  /* 0x0000e000ff027b82 */ /* 0x000e220000000a00 */
[----:B------:R-:W1:Y:S07]  /*0080*/  LDCU.64 UR6, c[0x0][0x358] ;  /* 0x00006b00ff0677ac */ /* 0x000e6e0008000a00 */
[----:B------:R-:W2:Y:S01]  /*0090*/  LDC R8, c[0x0][0x388] ;  /* 0x0000e200ff087b82 */ /* 0x000ea20000000800 */
[----:B0-----:R-:W-:-:S05]  /*00a0*/  IMAD.WIDE R2, R7, 0x18, R2 ;  /* 0x0000001807027825 */ /* 0x001fca00078e0202 */
[----:B-1----:R-:W3:Y:S04]  /*00b0*/  LDG.E R5, desc[UR6][R2.64+0x10] ;  /* 0x0000100602057981 */ /* 0x002ee8000c1e1900 */
[----:B------:R-:W3:Y:S04]  /*00c0*/  LDG.E R0, desc[UR6][R2.64+0x4] ;  /* 0x0000040602007981 */ /* 0x000ee8000c1e1900 */
[----:B------:R-:W4:Y:S04]  /*00d0*/  LDG.E R6, desc[UR6][R2.64+0xc] ;  /* 0x00000c0602067981 */ /* 0x000f28000c1e1900 */
[----:B------:R-:W4:Y:S04]  /*00e0*/  LDG.E R9, desc[UR6][R2.64] ;  /* 0x0000000602097981 */ /* 0x000f28000c1e1900 */
[----:B------:R-:W5:Y:S04]  /*00f0*/  LDG.E R4, desc[UR6][R2.64+0x14] ;  /* 0x0000140602047981 */ /* 0x000f68000c1e1900 */
[----:B------:R-:W5:Y:S01]  /*0100*/  LDG.E R11, desc[UR6][R2.64+0x8] ;  /* 0x00000806020b7981 */ /* 0x000f62000c1e1900 */
[----:B--2---:R-:W-:-:S04]  /*0110*/  IMAD R8, R7, 0xa, R8 ;  /* 0x0000000a07087824 */ /* 0x004fc800078e0208 */
[----:B------:R-:W-:-:S05]  /*0120*/  IMAD.HI R7, R8, 0x68db8bad, RZ ;  /* 0x68db8bad08077827 */ /* 0x000fca00078e02ff */
[----:B------:R-:W-:-:S04]  /*0130*/  SHF.R.U32.HI R10, RZ, 0x1f, R7 ;  /* 0x0000001fff0a7819 */ /* 0x000fc80000011607 */
[----:B------:R-:W-:Y:S01]  /*0140*/  LEA.HI.SX32 R13, R7, R10, 0x14 ;  /* 0x0000000a070d7211 */ /* 0x000fe200078fa2ff */
[----:B------:R-:W-:Y:S02]  /*0150*/  IMAD.MOV.U32 R15, RZ, RZ, 0x38d1b717 ;  /* 0x38d1b717ff0f7424 */ /* 0x000fe400078e00ff */
[----:B------:R-:W-:Y:S01]  /*0160*/  IMAD.MOV.U32 R10, RZ, RZ, 0x461c4000 ;  /* 0x461c4000ff0a7424 */ /* 0x000fe200078e00ff */
[----:B------:R-:W-:Y:S01]  /*0170*/  BSSY.RECONVERGENT B1, `(.L_x_0) ;  /* 0x0000013000017945 */ /* 0x000fe20003800200 */
[----:B---3--:R-:W-:Y:S01]  /*0180*/  FADD R7, R5, R0 ;  /* 0x0000000005077221 */ /* 0x008fe20000000000 */
[----:B------:R-:W-:Y:S02]  /*0190*/  IMAD R0, R13, -0x2710, R8 ;  /* 0xffffd8f00d007824 */ /* 0x000fe400078e0208 */
[----:B----4-:R-:W-:-:S03]  /*01a0*/  FADD R9, R6, R9 ;  /* 0x0000000906097221 */ /* 0x010fc60000000000 */
[----:B------:R-:W-:Y:S01]  /*01b0*/  I2FP.F32.S32 R0, R0 ;  /* 0x0000000000007245 */ /* 0x000fe20000201400 */
[----:B------:R0:W-:Y:S01]  /*01c0*/  STG.E desc[UR6][R2.64+0x4], R7 ;  /* 0x0000040702007986 */ /* 0x0001e2000c101906 */
[----:B-----5:R-:W-:-:S03]  /*01d0*/  FADD R11, R4, R11 ;  /* 0x0000000b040b7221 */ /* 0x020fc60000000000 */
[----:B------:R0:W-:Y:S01]  /*01e0*/  STG.E desc[UR6][R2.64], R9 ;  /* 0x0000000902007986 */ /* 0x0001e2000c101906 */
[----:B------:R-:W1:Y:S03]  /*01f0*/  FCHK P0, R0, 10000 ;  /* 0x461c400000007902 */ /* 0x000e660000000000 */
[----:B------:R0:W-:Y:S01]  /*0200*/  STG.E desc[UR6][R2.64+0x8], R11 ;  /* 0x0000080b02007986 */ /* 0x0001e2000c101906 */
[----:B------:R-:W-:-:S04]  /*0210*/  FFMA R8, R15, -R10, 1 ;  /* 0x3f8000000f087423 */ /* 0x000fc8000000080a */
[----:B------:R-:W-:-:S04]  /*0220*/  FFMA R13, R8, R15, 9.9999997473787516356e-05 ;  /* 0x38d1b717080d7423 */ /* 0x000fc8000000000f */
[----:B------:R-:W-:-:S04]  /*0230*/  FFMA R8, R0, R13, RZ ;  /* 0x0000000d00087223 */ /* 0x000fc800000000ff */
[----:B------:R-:W-:-:S04]  /*0240*/  FFMA R10, R8, -10000, R0 ;  /* 0xc61c4000080a7823 */ /* 0x000fc80000000000 */
[----:B------:R-:W-:Y:S01]  /*0250*/  FFMA R13, R13, R10, R8 ;  /* 0x0000000a0d0d7223 */ /* 0x000fe20000000008 */
[----:B01----:R-:W-:Y:S06]  /*0260*/  @!P0 BRA `(.L_x_1) ;  /* 0x00000000000c8947 */ /* 0x003fec0003800000 */
[----:B------:R-:W-:-:S07]  /*0270*/  MOV R8, 0x290 ;  /* 0x0000029000087802 */ /* 0x000fce0000000f00 */
[----:B------:R-:W-:Y:S05]  /*0280*/  CALL.REL.NOINC `($__internal_0_$__cuda_sm3x_div_rn_noftz_f32_slowpath) ;  /* 0x0000000000247944 */ /* 0x000fea0003c00000 */
[----:B------:R-:W-:-:S07]  /*0290*/  IMAD.MOV.U32 R13, RZ, RZ, R0 ;  /* 0x000000ffff0d7224 */ /* 0x000fce00078e0000 */
.L_x_1:
[----:B------:R-:W-:Y:S05]  /*02a0*/  BSYNC.RECONVERGENT B1 ;  /* 0x0000000000017941 */ /* 0x000fea0003800200 */
.L_x_0:
[--C-:B------:R-:W-:Y:S01]  /*02b0*/  FADD R7, R6, R13.reuse ;  /* 0x0000000d06077221 */ /* 0x100fe20000000000 */
[--C-:B------:R-:W-:Y:S01]  /*02c0*/  FADD R5, R5, R13.reuse ;  /* 0x0000000d05057221 */ /* 0x100fe20000000000 */
[----:B------:R-:W-:-:S03]  /*02d0*/  FADD R13, R4, R13 ;  /* 0x0000000d040d7221 */ /* 0x000fc60000000000 */
[----:B------:R-:W-:Y:S04]  /*02e0*/  STG.E desc[UR6][R2.64+0xc], R7 ;  /* 0x00000c0702007986 */ /* 0x000fe8000c101906 */
[----:B------:R-:W-:Y:S04]  /*02f0*/  STG.E desc[UR6][R2.64+0x10], R5 ;  /* 0x0000100502007986 */ /* 0x000fe8000c101906 */
[----:B------:R-:W-:Y:S01]  /*0300*/  STG.E desc[UR6][R2.64+0x14], R13 ;  /* 0x0000140d02007986 */ /* 0x000fe2000c101906 */
[----:B------:R-:W-:Y:S05]  /*0310*/  EXIT ;  /* 0x000000000000794d */ /* 0x000fea0003800000 */
        .weak           $__internal_0_$__cuda_sm3x_div_rn_noftz_f32_slowpath
        .type           $__internal_0_$__cuda_sm3x_div_rn_noftz_f32_slowpath,@function
        .size           $__internal_0_$__cuda_sm3x_div_rn_noftz_f32_slowpath,(.L_x_15 - $__internal_0_$__cuda_sm3x_div_rn_noftz_f32_slowpath)
$__internal_0_$__cuda_sm3x_div_rn_noftz_f32_slowpath:
[--C-:B------:R-:W-:Y:S01]  /*0320*/  SHF.R.U32.HI R7, RZ, 0x17, R0.reuse ;  /* 0x00000017ff077819 */ /* 0x100fe20000011600 */
[----:B------:R-:W-:Y:S04]  /*0330*/  BSSY.RECONVERGENT B0, `(.L_x_2) ;  /* 0x000005c000007945 */ /* 0x000fe80003800200 */
[----:B------:R-:W-:Y:S01]  /*0340*/  BSSY.RELIABLE B2, `(.L_x_3) ;  /* 0x000001a000027945 */ /* 0x000fe20003800100 */
[----:B------:R-:W-:Y:S01]  /*0350*/  IMAD.MOV.U32 R9, RZ, RZ, R0 ;  /* 0x000000ffff097224 */ /* 0x000fe200078e0000 */
[----:B------:R-:W-:-:S05]  /*0360*/  LOP3.LUT R7, R7, 0xff, RZ, 0xc0, !PT ;  /* 0x000000ff07077812 */ /* 0x000fca00078ec0ff */
[----:B------:R-:W-:-:S05]  /*0370*/  VIADD R11, R7, 0xffffffff ;  /* 0xffffffff070b7836 */ /* 0x000fca0000000000 */
[----:B------:R-:W-:-:S13]  /*0380*/  ISETP.GT.U32.OR P0, PT, R11, 0xfd, !PT ;  /* 0x000000fd0b00780c */ /* 0x000fda0007f04470 */
[----:B------:R-:W-:Y:S01]  /*0390*/  @!P0 MOV R10, RZ ;  /* 0x000000ff000a8202 */ /* 0x000fe20000000f00 */
[----:B------:R-:W-:Y:S06]  /*03a0*/  @!P0 BRA `(.L_x_4) ;  /* 0x00000000004c8947 */ /* 0x000fec0003800000 */
[----:B------:R-:W-:-:S13]  /*03b0*/  FSETP.GTU.FTZ.AND P0, PT, |R0|, +INF , PT ;  /* 0x7f8000000000780b */ /* 0x000fda0003f1c200 */
[----:B------:R-:W-:Y:S05]  /*03c0*/  @P0 BREAK.RELIABLE B2 ;  /* 0x0000000000020942 */ /* 0x000fea0003800100 */
[----:B------:R-:W-:Y:S05]  /*03d0*/  @P0 BRA `(.L_x_5) ;  /* 0x0000000400400947 */ /* 0x000fea0003800000 */
[----:B------:R-:W-:-:S05]  /*03e0*/  IMAD.MOV.U32 R10, RZ, RZ, 0x461c4000 ;  /* 0x461c4000ff0a7424 */ /* 0x000fca00078e00ff */
[----:B------:R-:W-:-:S13]  /*03f0*/  LOP3.LUT P0, RZ, R10, 0x7fffffff, R9, 0xc8, !PT ;  /* 0x7fffffff0aff7812 */ /* 0x000fda000780c809 */
[----:B------:R-:W-:Y:S05]  /*0400*/  @!P0 BREAK.RELIABLE B2 ;  /* 0x0000000000028942 */ /* 0x000fea0003800100 */
[----:B------:R-:W-:Y:S05]  /*0410*/  @!P0 BRA `(.L_x_6) ;  /* 0x0000000400288947 */ /* 0x000fea0003800000 */
[----:B------:R-:W-:-:S13]  /*0420*/  LOP3.LUT P0, RZ, R9, 0x7fffffff, RZ, 0xc0, !PT ;  /* 0x7fffffff09ff7812 */ /* 0x000fda000780c0ff */
[----:B------:R-:W-:Y:S05]  /*0430*/  @!P0 BREAK.RELIABLE B2 ;  /* 0x0000000000028942 */ /* 0x000fea0003800100 */
[----:B------:R-:W-:Y:S05]  /*0440*/  @!P0 BRA `(.L_x_7) ;  /* 0x0000000400148947 */ /* 0x000fea0003800000 */
[----:B------:R-:W-:Y:S02]  /*0450*/  FSETP.NEU.FTZ.AND P0, PT, |R0|, +INF , PT ;  /* 0x7f8000000000780b */ /* 0x000fe40003f1d200 */
[----:B------:R-:W-:-:S04]  /*0460*/  LOP3.LUT P1, RZ, R10, 0x7fffffff, RZ, 0xc0, !PT ;  /* 0x7fffffff0aff7812 */ /* 0x000fc8000782c0ff */
[----:B------:R-:W-:-:S13]  /*0470*/  PLOP3.LUT P0, PT, P0, P1, PT, 0x2f, 0xf2 ;  /* 0x0000000000f2781c */ /* 0x000fda0000702577 */
[----:B------:R-:W-:Y:S05]  /*0480*/  @P0 BREAK.RELIABLE B2 ;  /* 0x0000000000020942 */ /* 0x000fea0003800100 */
[----:B------:R-:W-:Y:S05]  /*0490*/  @P0 BRA `(.L_x_8) ;  /* 0x0000000000f40947 */ /* 0x000fea0003800000 */
[----:B------:R-:W-:-:S13]  /*04a0*/  ISETP.GE.AND P0, PT, R11, RZ, PT ;  /* 0x000000ff0b00720c */ /* 0x000fda0003f06270 */
[----:B------:R-:W-:Y:S02]  /*04b0*/  @P0 IMAD.MOV.U32 R10, RZ, RZ, RZ ;  /* 0x000000ffff0a0224 */ /* 0x000fe400078e00ff */
[----:B------:R-:W-:Y:S01]  /*04c0*/  @!P0 FFMA R9, R0, 1.84467440737095516160e+19, RZ ;  /* 0x5f80000000098823 */ /* 0x000fe200000000ff */
[----:B------:R-:W-:-:S07]  /*04d0*/  @!P0 IMAD.MOV.U32 R10, RZ, RZ, -0x40 ;  /* 0xffffffc0ff0a8424 */ /* 0x000fce00078e00ff */
.L_x_4:
[----:B------:R-:W-:Y:S05]  /*04e0*/  BSYNC.RELIABLE B2 ;  /* 0x0000000000027941 */ /* 0x000fea0003800100 */
.L_x_3:
[----:B------:R-:W-:Y:S01]  /*04f0*/  UMOV UR4, 0x461c4000 ;  /* 0x461c400000047882 */ /* 0x000fe20000000000 */
[----:B------:R-:W-:Y:S01]  /*0500*/  VIADD R7, R7, 0xffffff81 ;  /* 0xffffff8107077836 */ /* 0x000fe20000000000 */
[----:B------:R-:W-:Y:S01]  /*0510*/  UIADD3 UR4, UPT, UPT, UR4, -0x6800000, URZ ;  /* 0xf980000004047890 */ /* 0x000fe2000fffe0ff */
[----:B------:R-:W-:Y:S02]  /*0520*/  BSSY.RECONVERGENT B2, `(.L_x_9) ;  /* 0x0000033000027945 */ /* 0x000fe40003800200 */
[----:B------:R-:W-:Y:S01]  /*0530*/  IMAD R0, R7, -0x800000, R9 ;  /* 0xff80000007007824 */ /* 0x000fe200078e0209 */
[----:B------:R-:W-:Y:S02]  /*0540*/  IADD3 R10, PT, PT, R10, -0xd, R7 ;  /* 0xfffffff30a0a7810 */ /* 0x000fe40007ffe007 */
[----:B------:R-:W-:-:S03]  /*0550*/  FADD.FTZ R13, -RZ, -UR4 ;  /* 0x80000004ff0d7e21 */ /* 0x000fc60008010100 */
[----:B------:R-:W0:Y:S02]  /*0560*/  MUFU.RCP R11, UR4 ;  /* 0x00000004000b7d08 */ /* 0x000e240008001000 */
[----:B0-----:R-:W-:-:S04]  /*0570*/  FFMA R12, R11, R13, 1 ;  /* 0x3f8000000b0c7423 */ /* 0x001fc8000000000d */
[----:B------:R-:W-:-:S04]  /*0580*/  FFMA R11, R11, R12, R11 ;  /* 0x0000000c0b0b7223 */ /* 0x000fc8000000000b */
[----:B------:R-:W-:-:S04]  /*0590*/  FFMA R12, R0, R11, RZ ;  /* 0x0000000b000c7223 */ /* 0x000fc800000000ff */
[----:B------:R-:W-:-:S04]  /*05a0*/  FFMA R9, R13, R12, R0 ;  /* 0x0000000c0d097223 */ /* 0x000fc80000000000 */
[----:B------:R-:W-:-:S04]  /*05b0*/  FFMA R12, R11, R9, R12 ;  /* 0x000000090b0c7223 */ /* 0x000fc8000000000c */
[----:B------:R-:W-:-:S04]  /*05c0*/  FFMA R13, R13, R12, R0 ;  /* 0x0000000c0d0d7223 */ /* 0x000fc80000000000 */
[----:B------:R-:W-:-:S05]  /*05d0*/  FFMA R0, R11, R13, R12 ;  /* 0x0000000d0b007223 */ /* 0x000fca000000000c */
[----:B------:R-:W-:-:S04]  /*05e0*/  SHF.R.U32.HI R9, RZ, 0x17, R0 ;  /* 0x00000017ff097819 */ /* 0x000fc80000011600 */
[----:B------:R-:W-:-:S04]  /*05f0*/  LOP3.LUT R9, R9, 0xff, RZ, 0xc0, !PT ;  /* 0x000000ff09097812 */ /* 0x000fc800078ec0ff */
[----:B------:R-:W-:-:S05]  /*0600*/  IADD3 R14, PT, PT, R9, R10, RZ ;  /* 0x0000000a090e7210 */ /* 0x000fca0007ffe0ff */
[----:B------:R-:W-:-:S05]  /*0610*/  VIADD R7, R14, 0xffffffff ;  /* 0xffffffff0e077836 */ /* 0x000fca0000000000 */
[----:B------:R-:W-:-:S13]  /*0620*/  ISETP.GE.U32.AND P0, PT, R7, 0xfe, PT ;  /* 0x000000fe0700780c */ /* 0x000fda0003f06070 */
[----:B------:R-:W-:Y:S05]  /*0630*/  @!P0 BRA `(.L_x_10) ;  /* 0x0000000000808947 */ /* 0x000fea0003800000 */
[----:B------:R-:W-:-:S13]  /*0640*/  ISETP.GT.AND P0, PT, R14, 0xfe, PT ;  /* 0x000000fe0e00780c */ /* 0x000fda0003f04270 */
[----:B------:R-:W-:Y:S05]  /*0650*/  @P0 BRA `(.L_x_11) ;  /* 0x00000000006c0947 */ /* 0x000fea0003800000 */
[----:B------:R-:W-:-:S13]  /*0660*/  ISETP.GE.AND P0, PT, R14, 0x1, PT ;  /* 0x000000010e00780c */ /* 0x000fda0003f06270 */
[----:B------:R-:W-:Y:S05]  /*0670*/  @P0 BRA `(.L_x_12) ;  /* 0x0000000000740947 */ /* 0x000fea0003800000 */
[----:B------:R-:W-:Y:S02]  /*0680*/  ISETP.GE.AND P0, PT, R14, -0x18, PT ;  /* 0xffffffe80e00780c */ /* 0x000fe40003f06270 */
[----:B------:R-:W-:-:S11]  /*0690*/  LOP3.LUT R0, R0, 0x80000000, RZ, 0xc0, !PT ;  /* 0x8000000000007812 */ /* 0x000fd600078ec0ff */
[----:B------:R-:W-:Y:S05]  /*06a0*/  @!P0 BRA `(.L_x_12) ;  /* 0x0000000000688947 */ /* 0x000fea0003800000 */
[CCC-:B------:R-:W-:Y:S01]  /*06b0*/  FFMA.RZ R7, R11.reuse, R13.reuse, R12.reuse ;  /* 0x0000000d0b077223 */ /* 0x1c0fe2000000c00c */
[-CC-:B------:R-:W-:Y:S01]  /*06c0*/  FFMA.RM R10, R11, R13.reuse, R12.reuse ;  /* 0x0000000d0b0a7223 */ /* 0x180fe2000000400c */
[C---:B------:R-:W-:Y:S02]  /*06d0*/  ISETP.NE.AND P2, PT, R14.reuse, RZ, PT ;  /* 0x000000ff0e00720c */ /* 0x040fe40003f45270 */
[C---:B------:R-:W-:Y:S02]  /*06e0*/  ISETP.NE.AND P1, PT, R14.reuse, RZ, PT ;  /* 0x000000ff0e00720c */ /* 0x040fe40003f25270 */
[----:B------:R-:W-:Y:S01]  /*06f0*/  LOP3.LUT R9, R7, 0x7fffff, RZ, 0xc0, !PT ;  /* 0x007fffff07097812 */ /* 0x000fe200078ec0ff */
[----:B------:R-:W-:Y:S01]  /*0700*/  FFMA.RP R7, R11, R13, R12 ;  /* 0x0000000d0b077223 */ /* 0x000fe2000000800c */
[----:B------:R-:W-:Y:S02]  /*0710*/  VIADD R12, R14, 0x20 ;  /* 0x000000200e0c7836 */ /* 0x000fe40000000000 */
[----:B------:R-:W-:Y:S01]  /*0720*/  LOP3.LUT R9, R9, 0x800000, RZ, 0xfc, !PT ;  /* 0x0080000009097812 */ /* 0x000fe200078efcff */
[----:B------:R-:W-:Y:S01]  /*0730*/  IMAD.MOV R11, RZ, RZ, -R14 ;  /* 0x000000ffff0b7224 */ /* 0x000fe200078e0a0e */
[----:B------:R-:W-:-:S02]  /*0740*/  FSETP.NEU.FTZ.AND P0, PT, R7, R10, PT ;  /* 0x0000000a0700720b */ /* 0x000fc40003f1d000 */
[----:B------:R-:W-:Y:S02]  /*0750*/  SHF.L.U32 R12, R9, R12, RZ ;  /* 0x0000000c090c7219 */ /* 0x000fe400000006ff */
[----:B------:R-:W-:Y:S02]  /*0760*/  SEL R10, R11, RZ, P2 ;  /* 0x000000ff0b0a7207 */ /* 0x000fe40001000000 */
[----:B------:R-:W-:Y:S02]  /*0770*/  ISETP.NE.AND P1, PT, R12, RZ, P1 ;  /* 0x000000ff0c00720c */ /* 0x000fe40000f25270 */
[----:B------:R-:W-:Y:S02]  /*0780*/  SHF.R.U32.HI R10, RZ, R10, R9 ;  /* 0x0000000aff0a7219 */ /* 0x000fe40000011609 */
[----:B------:R-:W-:Y:S02]  /*0790*/  PLOP3.LUT P0, PT, P0, P1, PT, 0xf8, 0x8f ;  /* 0x00000000008f781c */ /* 0x000fe40000703f70 */
[----:B------:R-:W-:-:S02]  /*07a0*/  SHF.R.U32.HI R12, RZ, 0x1, R10 ;  /* 0x00000001ff0c7819 */ /* 0x000fc4000001160a */
[----:B------:R-:W-:-:S04]  /*07b0*/  SEL R7, RZ, 0x1, !P0 ;  /* 0x00000001ff077807 */ /* 0x000fc80004000000 */
[----:B------:R-:W-:-:S04]  /*07c0*/  LOP3.LUT R7, R7, 0x1, R12, 0xf8, !PT ;  /* 0x0000000107077812 */ /* 0x000fc800078ef80c */
[----:B------:R-:W-:-:S04]  /*07d0*/  LOP3.LUT R7, R7, R10, RZ, 0xc0, !PT ;  /* 0x0000000a07077212 */ /* 0x000fc800078ec0ff */
[----:B------:R-:W-:-:S04]  /*07e0*/  IADD3 R7, PT, PT, R12, R7, RZ ;  /* 0x000000070c077210 */ /* 0x000fc80007ffe0ff */
[----:B------:R-:W-:Y:S01]  /*07f0*/  LOP3.LUT R0, R7, R0, RZ, 0xfc, !PT ;  /* 0x0000000007007212 */ /* 0x000fe200078efcff */
[----:B------:R-:W-:Y:S06]  /*0800*/  BRA `(.L_x_12) ;  /* 0x0000000000107947 */ /* 0x000fec0003800000 */
.L_x_11:
[----:B------:R-:W-:-:S04]  /*0810*/  LOP3.LUT R0, R0, 0x80000000, RZ, 0xc0, !PT ;  /* 0x8000000000007812 */ /* 0x000fc800078ec0ff */
[----:B------:R-:W-:Y:S01]  /*0820*/  LOP3.LUT R0, R0, 0x7f800000, RZ, 0xfc, !PT ;  /* 0x7f80000000007812 */ /* 0x000fe200078efcff */
[----:B------:R-:W-:Y:S06]  /*0830*/  BRA `(.L_x_12) ;  /* 0x0000000000047947 */ /* 0x000fec0003800000 */
.L_x_10:
[----:B------:R-:W-:-:S07]  /*0840*/  IMAD R0, R10, 0x800000, R0 ;  /* 0x008000000a007824 */ /* 0x000fce00078e0200 */
.L_x_12:
[----:B------:R-:W-:Y:S05]  /*0850*/  BSYNC.RECONVERGENT B2 ;  /* 0x0000000000027941 */ /* 0x000fea0003800200 */
.L_x_9:
[----:B------:R-:W-:Y:S05]  /*0860*/  BRA `(.L_x_13) ;  /* 0x0000000000207947 */ /* 0x000fea0003800000 */
.L_x_8:
[----:B------:R-:W-:-:S04]  /*0870*/  LOP3.LUT R0, R10, 0x80000000, R9, 0x48, !PT ;  /* 0x800000000a007812 */ /* 0x000fc800078e4809 */
[----:B------:R-:W-:Y:S01]  /*0880*/  LOP3.LUT R0, R0, 0x7f800000, RZ, 0xfc, !PT ;  /* 0x7f80000000007812 */ /* 0x000fe200078efcff */
[----:B------:R-:W-:Y:S06]  /*0890*/  BRA `(.L_x_13) ;  /* 0x0000000000147947 */ /* 0x000fec0003800000 */
.L_x_7:
[----:B------:R-:W-:Y:S01]  /*08a0*/  LOP3.LUT R0, R10, 0x80000000, R9, 0x48, !PT ;  /* 0x800000000a007812 */ /* 0x000fe200078e4809 */
[----:B------:R-:W-:Y:S06]  /*08b0*/  BRA `(.L_x_13) ;  /* 0x00000000000c7947 */ /* 0x000fec0003800000 */
.L_x_6:
[----:B------:R-:W0:Y:S01]  /*08c0*/  MUFU.RSQ R0, -QNAN ;  /* 0xffc0000000007908 */ /* 0x000e220000001400 */
[----:B------:R-:W-:Y:S05]  /*08d0*/  BRA `(.L_x_13) ;  /* 0x0000000000047947 */ /* 0x000fea0003800000 */
.L_x_5:
[----:B------:R-:W-:-:S07]  /*08e0*/  FADD.FTZ R0, R0, 10000 ;  /* 0x461c400000007421 */ /* 0x000fce0000010000 */
.L_x_13:
[----:B------:R-:W-:Y:S05]  /*08f0*/  BSYNC.RECONVERGENT B0 ;  /* 0x0000000000007941 */ /* 0x000fea0003800200 */
.L_x_2:
[----:B------:R-:W-:-:S04]  /*0900*/  IMAD.MOV.U32 R9, RZ, RZ, 0x0 ;  /* 0x00000000ff097424 */ /* 0x000fc800078e00ff */
[----:B0-----:R-:W-:Y:S05]  /*0910*/  RET.REL.NODEC R8 `(_Z29gpu_updatePositionAndVelocityP8Particlei) ;  /* 0xfffffff408b87950 */ /* 0x001fea0003c3ffff */
.L_x_14:
[----:B------:R-:W-:-:S00]  /*0920*/  BRA `(.L_x_14) ;  /* 0xfffffffc00fc7947 */ /* 0x000fc0000383ffff */
[----:B------:R-:W-:-:S00]  /*0930*/  NOP ;  /* 0x0000000000007918 */ /* 0x000fc00000000000 */
        /* <DEDUP_REMOVED lines=12> */
.L_x_15:


//--------------------- .nv.shared.reserved.0     --------------------------
	.section	.nv.shared.reserved.0,"aw",@nobits
	.weak		__nv_reservedSMEM_offset_0_alias
	.size		__nv_reservedSMEM_offset_0_alias, 0, 64
	.other		__nv_reservedSMEM_offset_0_alias,@"STO_CUDA_RESERVED_SHARED STV_DEFAULT"
__nv_reservedSMEM_offset_0_alias:
	.zero		0
	.zero		64


//--------------------- .nv.constant0._Z29gpu_updatePositionAndVelocityP8Particlei --------------------------
	.section	.nv.constant0._Z29gpu_updatePositionAndVelocityP8Particlei,"a",@progbits
	.sectionflags	@""
	.align	4
.nv.constant0._Z29gpu_updatePositionAndVelocityP8Particlei:
	.zero		908


//--------------------- SYMBOLS --------------------------

	.type		.nv.reservedSmem.offset0,@object
	.size		.nv.reservedSmem.offset0,0x4
